	.headerflags	@"EF_CUDA_TEXMODE_UNIFIED EF_CUDA_64BIT_ADDRESS EF_CUDA_ACCELERATORS EF_CUDA_SM90 EF_CUDA_VIRTUAL_SM(EF_CUDA_SM90)"
	.elftype	@"ET_EXEC"


//--------------------- .nv.info                  --------------------------
	.section	.nv.info,"",@"SHT_CUDA_INFO"
	.align	4


	//----- nvinfo : EIATTR_REGCOUNT
	.align		4
        /*0000*/ 	.byte	0x04, 0x2f
        /*0002*/ 	.short	(.L_3 - .L_2)
	.align		4
.L_2:
        /*0004*/ 	.word	index@(triton_poi_fused__native_batch_norm_legit_no_training_relu_threshold_backward_1)
        /*0008*/ 	.word	0x00000010


	//----- nvinfo : EIATTR_MIN_STACK_SIZE
	.align		4
.L_3:
        /*000c*/ 	.byte	0x04, 0x12
        /*000e*/ 	.short	(.L_5 - .L_4)
	.align		4
.L_4:
        /*0010*/ 	.word	index@(triton_poi_fused__native_batch_norm_legit_no_training_relu_threshold_backward_1)
        /*0014*/ 	.word	0x00000000


	//----- nvinfo : EIATTR_FRAME_SIZE
	.align		4
.L_5:
        /*0018*/ 	.byte	0x04, 0x11
        /*001a*/ 	.short	(.L_7 - .L_6)
	.align		4
.L_6:
        /*001c*/ 	.word	index@(triton_poi_fused__native_batch_norm_legit_no_training_relu_threshold_backward_1)
        /*0020*/ 	.word	0x00000000


	//----- nvinfo : EIATTR_MIN_STACK_SIZE
	.align		4
.L_7:
        /*0024*/ 	.byte	0x04, 0x12
        /*0026*/ 	.short	(.L_9 - .L_8)
	.align		4
.L_8:
        /*0028*/ 	.word	index@(triton_poi_fused__native_batch_norm_legit_no_training_relu_threshold_backward_1)
        /*002c*/ 	.word	0x00000000
.L_9:


//--------------------- .nv.info.triton_poi_fused__native_batch_norm_legit_no_training_relu_threshold_backward_1 --------------------------
	.section	.nv.info.triton_poi_fused__native_batch_norm_legit_no_training_relu_threshold_backward_1,"",@"SHT_CUDA_INFO"
	.sectionflags	@""
	.align	4


	//----- nvinfo : EIATTR_CUDA_API_VERSION
	.align		4
        /*0000*/ 	.byte	0x04, 0x37
        /*0002*/ 	.short	(.L_11 - .L_10)
.L_10:
        /*0004*/ 	.word	0x0000007c


	//----- nvinfo : EIATTR_KPARAM_INFO
	.align		4
.L_11:
        /*0008*/ 	.byte	0x04, 0x17
        /*000a*/ 	.short	(.L_13 - .L_12)
.L_12:
        /*000c*/ 	.word	0x00000000
        /*0010*/ 	.short	0x0007
        /*0012*/ 	.short	0x0038
        /*0014*/ 	.byte	0x00, 0xf0, 0x11, 0x00


	//----- nvinfo : EIATTR_KPARAM_INFO
	.align		4
.L_13:
        /*0018*/ 	.byte	0x04, 0x17
        /*001a*/ 	.short	(.L_15 - .L_14)
.L_14:
        /*001c*/ 	.word	0x00000000
        /*0020*/ 	.short	0x0006
        /*0022*/ 	.short	0x0030
        /*0024*/ 	.byte	0x00, 0xf4, 0x21, 0x00


	//----- nvinfo : EIATTR_KPARAM_INFO
	.align		4
.L_15:
        /*0028*/ 	.byte	0x04, 0x17
        /*002a*/ 	.short	(.L_17 - .L_16)
.L_16:
        /*002c*/ 	.word	0x00000000
        /*0030*/ 	.short	0x0005
        /*0032*/ 	.short	0x0028
        /*0034*/ 	.byte	0x00, 0xf4, 0x21, 0x00


	//----- nvinfo : EIATTR_KPARAM_INFO
	.align		4
.L_17:
        /*0038*/ 	.byte	0x04, 0x17
        /*003a*/ 	.short	(.L_19 - .L_18)
.L_18:
        /*003c*/ 	.word	0x00000000
        /*0040*/ 	.short	0x0004
        /*0042*/ 	.short	0x0020
        /*0044*/ 	.byte	0x00, 0xf4, 0x21, 0x00


	//----- nvinfo : EIATTR_KPARAM_INFO
	.align		4
.L_19:
        /*0048*/ 	.byte	0x04, 0x17
        /*004a*/ 	.short	(.L_21 - .L_20)
.L_20:
        /*004c*/ 	.word	0x00000000
        /*0050*/ 	.short	0x0003
        /*0052*/ 	.short	0x0018
        /*0054*/ 	.byte	0x00, 0xf4, 0x21, 0x00


	//----- nvinfo : EIATTR_KPARAM_INFO
	.align		4
.L_21:
        /*0058*/ 	.byte	0x04, 0x17
        /*005a*/ 	.short	(.L_23 - .L_22)
.L_22:
        /*005c*/ 	.word	0x00000000
        /*0060*/ 	.short	0x0002
        /*0062*/ 	.short	0x0010
        /*0064*/ 	.byte	0x00, 0xf4, 0x21, 0x00


	//----- nvinfo : EIATTR_KPARAM_INFO
	.align		4
.L_23:
        /*0068*/ 	.byte	0x04, 0x17
        /*006a*/ 	.short	(.L_25 - .L_24)
.L_24:
        /*006c*/ 	.word	0x00000000
        /*0070*/ 	.short	0x0001
        /*0072*/ 	.short	0x0008
        /*0074*/ 	.byte	0x00, 0xf4, 0x21, 0x00


	//----- nvinfo : EIATTR_KPARAM_INFO
	.align		4
.L_25:
        /*0078*/ 	.byte	0x04, 0x17
        /*007a*/ 	.short	(.L_27 - .L_26)
.L_26:
        /*007c*/ 	.word	0x00000000
        /*0080*/ 	.short	0x0000
        /*0082*/ 	.short	0x0000
        /*0084*/ 	.byte	0x00, 0xf4, 0x21, 0x00


	//----- nvinfo : EIATTR_SPARSE_MMA_MASK
	.align		4
.L_27:
        /*0088*/ 	.byte	0x03, 0x50
        /*008a*/ 	.short	0x0000


	//----- nvinfo : EIATTR_MAXREG_COUNT
	.align		4
        /*008c*/ 	.byte	0x03, 0x1b
        /*008e*/ 	.short	0x00ff


	//----- nvinfo : EIATTR_EXIT_INSTR_OFFSETS
	.align		4
        /*0090*/ 	.byte	0x04, 0x1c
        /*0092*/ 	.short	(.L_29 - .L_28)


	//   ....[0]....
.L_28:
        /*0094*/ 	.word	0x000003e0


	//----- nvinfo : EIATTR_REQNTID
	.align		4
.L_29:
        /*0098*/ 	.byte	0x04, 0x10
        /*009a*/ 	.short	(.L_31 - .L_30)
.L_30:
        /*009c*/ 	.word	0x00000100
        /*00a0*/ 	.word	0x00000001
        /*00a4*/ 	.word	0x00000001


	//----- nvinfo : EIATTR_CBANK_PARAM_SIZE
	.align		4
.L_31:
        /*00a8*/ 	.byte	0x03, 0x19
        /*00aa*/ 	.short	0x003c


	//----- nvinfo : EIATTR_PARAM_CBANK
	.align		4
        /*00ac*/ 	.byte	0x04, 0x0a
        /*00ae*/ 	.short	(.L_33 - .L_32)
	.align		4
.L_32:
        /*00b0*/ 	.word	index@(.nv.constant0.triton_poi_fused__native_batch_norm_legit_no_training_relu_threshold_backward_1)
        /*00b4*/ 	.short	0x0210
        /*00b6*/ 	.short	0x003c


	//----- nvinfo : EIATTR_SW_WAR
	.align		4
.L_33:
        /*00b8*/ 	.byte	0x04, 0x36
        /*00ba*/ 	.short	(.L_35 - .L_34)
.L_34:
        /*00bc*/ 	.word	0x00000008
.L_35:


//--------------------- .nv.callgraph             --------------------------
	.section	.nv.callgraph,"",@"SHT_CUDA_CALLGRAPH"
	.align	4
	.sectionentsize	8
	.align		4
        /*0000*/ 	.word	0x00000000
	.align		4
        /*0004*/ 	.word	0xffffffff
	.align		4
        /*0008*/ 	.word	0x00000000
	.align		4
        /*000c*/ 	.word	0xfffffffe
	.align		4
        /*0010*/ 	.word	0x00000000
	.align		4
        /*0014*/ 	.word	0xfffffffd
	.align		4
        /*0018*/ 	.word	0x00000000
	.align		4
        /*001c*/ 	.word	0xfffffffc


//--------------------- .nv.constant4             --------------------------
	.section	.nv.constant4,"a",@progbits
	.align	8
	.align		8
.nv.constant4:
        /*0000*/ 	.dword	_$_str
	.align		8
        /*0008*/ 	.dword	_$_str_$_2


//--------------------- .text.triton_poi_fused__native_batch_norm_legit_no_training_relu_threshold_backward_1 --------------------------
	.section	.text.triton_poi_fused__native_batch_norm_legit_no_training_relu_threshold_backward_1,"ax",@progbits
	.align	128
        .global         triton_poi_fused__native_batch_norm_legit_no_training_relu_threshold_backward_1
        .type           triton_poi_fused__native_batch_norm_legit_no_training_relu_threshold_backward_1,@function
        .size           triton_poi_fused__native_batch_norm_legit_no_training_relu_threshold_backward_1,(.L_x_1 - triton_poi_fused__native_batch_norm_legit_no_training_relu_threshold_backward_1)
        .other          triton_poi_fused__native_batch_norm_legit_no_training_relu_threshold_backward_1,@"STO_CUDA_ENTRY STV_DEFAULT"
triton_poi_fused__native_batch_norm_legit_no_training_relu_threshold_backward_1:
.text.triton_poi_fused__native_batch_norm_legit_no_training_relu_threshold_backward_1:
[----:B------:R-:W-:Y:S01]  /*0000*/  LDC R1, c[0x0][0x28] ;  /* 0x00000a00ff017b82 */ /* 0x000fe20000000800 */
[----:B------:R-:W1:Y:S07]  /*0010*/  S2R R0, SR_TID.X ;  /* 0x0000000000007919 */ /* 0x000e6e0000002100 */
[----:B------:R-:W2:Y:S01]  /*0020*/  LDC.64 R6, c[0x0][0x220] ;  /* 0x00008800ff067b82 */ /* 0x000ea20000000a00 */
[----:B------:R-:W-:Y:S01]  /*0030*/  ULDC.64 UR4, c[0x0][0x208] ;  /* 0x0000820000047ab9 */ /* 0x000fe20000000a00 */
[----:B------:R-:W3:Y:S06]  /*0040*/  S2R R5, SR_CTAID.X ;  /* 0x0000000000057919 */ /* 0x000eec0000002500 */
[----:B------:R-:W4:Y:S08]  /*0050*/  LDC.64 R8, c[0x0][0x228] ;  /* 0x00008a00ff087b82 */ /* 0x000f300000000a00 */
[----:B------:R-:W5:Y:S01]  /*0060*/  LDC.64 R10, c[0x0][0x230] ;  /* 0x00008c00ff0a7b82 */ /* 0x000f620000000a00 */
[----:B------:R-:W-:Y:S01]  /*0070*/  IMAD.MOV.U32 R12, RZ, RZ, 0x3e800000 ;  /* 0x3e800000ff0c7424 */ /* 0x000fe200078e00ff */
[----:B------:R-:W-:Y:S01]  /*0080*/  ULDC.64 UR6, c[0x0][0x240] ;  /* 0x0000900000067ab9 */ /* 0x000fe20000000a00 */
[----:B-1----:R-:W-:Y:S01]  /*0090*/  IMAD.SHL.U32 R0, R0, 0x2, RZ ;  /* 0x0000000200007824 */ /* 0x002fe200078e00ff */
[----:B---3--:R-:W-:-:S04]  /*00a0*/  SHF.R.S32.HI R3, RZ, 0x16, R5 ;  /* 0x00000016ff037819 */ /* 0x008fc80000011405 */
[----:B------:R-:W-:Y:S02]  /*00b0*/  LOP3.LUT R0, R0, 0x1fe, RZ, 0xc0, !PT ;  /* 0x000001fe00007812 */ /* 0x000fe400078ec0ff */
[----:B------:R-:W-:-:S03]  /*00c0*/  SGXT R3, R3, 0x1 ;  /* 0x000000010303781a */ /* 0x000fc60000000200 */
[----:B------:R-:W-:Y:S02]  /*00d0*/  IMAD R0, R5, 0x200, R0 ;  /* 0x0000020005007824 */ /* 0x000fe400078e0200 */
[----:B------:R-:W1:Y:S03]  /*00e0*/  LDC.64 R4, c[0x0][0x218] ;  /* 0x00008600ff047b82 */ /* 0x000e660000000a00 */
[----:B------:R-:W-:-:S04]  /*00f0*/  LEA.HI R3, R3, R0, RZ, 0xe ;  /* 0x0000000003037211 */ /* 0x000fc800078f70ff */
[----:B------:R-:W-:-:S04]  /*0100*/  SHF.R.S32.HI R3, RZ, 0xe, R3 ;  /* 0x0000000eff037819 */ /* 0x000fc80000011403 */
[----:B------:R-:W-:-:S04]  /*0110*/  LEA.HI R2, R3, R3, RZ, 0x5 ;  /* 0x0000000303027211 */ /* 0x000fc800078f28ff */
[----:B------:R-:W-:-:S04]  /*0120*/  LOP3.LUT R2, R2, 0xffffffe0, RZ, 0xc0, !PT ;  /* 0xffffffe002027812 */ /* 0x000fc800078ec0ff */
[----:B------:R-:W-:Y:S02]  /*0130*/  IADD3 R13, R3, -R2, RZ ;  /* 0x80000002030d7210 */ /* 0x000fe40007ffe0ff */
[----:B------:R-:W3:Y:S03]  /*0140*/  LDC.64 R2, c[0x0][0x210] ;  /* 0x00008400ff027b82 */ /* 0x000ee60000000a00 */
[----:B--2---:R-:W-:-:S06]  /*0150*/  IMAD.WIDE R6, R13, 0x4, R6 ;  /* 0x000000040d067825 */ /* 0x004fcc00078e0206 */
[----:B------:R-:W2:Y:S01]  /*0160*/  LDG.E.EL R6, desc[UR4][R6.64] ;  /* 0x0000000406067981 */ /* 0x000ea2000c2e1900 */
[----:B-1----:R-:W-:-:S06]  /*0170*/  IMAD.WIDE R4, R13, 0x4, R4 ;  /* 0x000000040d047825 */ /* 0x002fcc00078e0204 */
[----:B------:R-:W2:Y:S01]  /*0180*/  LDG.E.EL R4, desc[UR4][R4.64] ;  /* 0x0000000404047981 */ /* 0x000ea2000c2e1900 */
[----:B---3--:R-:W-:-:S06]  /*0190*/  IMAD.WIDE R2, R0, 0x4, R2 ;  /* 0x0000000400027825 */ /* 0x008fcc00078e0202 */
[----:B------:R-:W3:Y:S01]  /*01a0*/  LDG.E.64 R2, desc[UR4][R2.64] ;  /* 0x0000000402027981 */ /* 0x000ee2000c1e1b00 */
[----:B----4-:R-:W-:-:S04]  /*01b0*/  IMAD.WIDE R8, R13, 0x4, R8 ;  /* 0x000000040d087825 */ /* 0x010fc800078e0208 */
[----:B-----5:R-:W-:Y:S02]  /*01c0*/  IMAD.WIDE R10, R13, 0x4, R10 ;  /* 0x000000040d0a7825 */ /* 0x020fe400078e020a */
[----:B------:R-:W4:Y:S04]  /*01d0*/  LDG.E.EL R8, desc[UR4][R8.64] ;  /* 0x0000000408087981 */ /* 0x000f28000c2e1900 */
[----:B------:R-:W4:Y:S01]  /*01e0*/  LDG.E.EL R11, desc[UR4][R10.64] ;  /* 0x000000040a0b7981 */ /* 0x000f22000c2e1900 */
[----:B--2---:R-:W-:-:S04]  /*01f0*/  FADD R6, R6, 9.9999997473787516356e-06 ;  /* 0x3727c5ac06067421 */ /* 0x004fc80000000000 */
[----:B------:R-:W1:Y:S02]  /*0200*/  MUFU.SQRT R7, R6 ;  /* 0x0000000600077308 */ /* 0x000e640000002000 */
[C---:B-1----:R-:W-:Y:S02]  /*0210*/  FSETP.GT.AND P0, PT, R7.reuse, 8.50705917302346158658e+37, PT ;  /* 0x7e8000000700780b */ /* 0x042fe40003f04000 */
[----:B------:R-:W-:-:S11]  /*0220*/  FSETP.GEU.AND P1, PT, R7, 1.175494350822287508e-38, PT ;  /* 0x008000000700780b */ /* 0x000fd60003f2e000 */
[----:B------:R-:W-:-:S04]  /*0230*/  @P0 FMUL R7, R7, 0.25 ;  /* 0x3e80000007070820 */ /* 0x000fc80000400000 */
[----:B------:R-:W-:-:S06]  /*0240*/  @!P1 FMUL R7, R7, 16777216 ;  /* 0x4b80000007079820 */ /* 0x000fcc0000400000 */
[----:B------:R-:W1:Y:S01]  /*0250*/  MUFU.RCP R7, R7 ;  /* 0x0000000700077308 */ /* 0x000e620000001000 */
[----:B------:R-:W-:Y:S01]  /*0260*/  FSEL R12, R12, 1, P0 ;  /* 0x3f8000000c0c7808 */ /* 0x000fe20000000000 */
[----:B---3--:R-:W-:-:S04]  /*0270*/  FADD R5, R3, -R4 ;  /* 0x8000000403057221 */ /* 0x008fc80000000000 */
[----:B------:R-:W-:Y:S01]  /*0280*/  @!P1 FMUL R12, R12, 16777216 ;  /* 0x4b8000000c0c9820 */ /* 0x000fe20000400000 */
[----:B------:R-:W-:-:S03]  /*0290*/  FADD R3, R2, -R4 ;  /* 0x8000000402037221 */ /* 0x000fc60000000000 */
[----:B-1----:R-:W-:-:S04]  /*02a0*/  FMUL R12, R7, R12 ;  /* 0x0000000c070c7220 */ /* 0x002fc80000400000 */
[C---:B------:R-:W-:Y:S01]  /*02b0*/  FMUL R4, R12.reuse, R5 ;  /* 0x000000050c047220 */ /* 0x040fe20000400000 */
[----:B------:R-:W-:Y:S02]  /*02c0*/  FMUL R12, R12, R3 ;  /* 0x000000030c0c7220 */ /* 0x000fe40000400000 */
[----:B------:R-:W1:Y:S01]  /*02d0*/  LDC.64 R2, c[0x0][0x238] ;  /* 0x00008e00ff027b82 */ /* 0x000e620000000a00 */
[C-C-:B----4-:R-:W-:Y:S01]  /*02e0*/  FFMA R4, R8.reuse, R4, R11.reuse ;  /* 0x0000000408047223 */ /* 0x150fe2000000000b */
[----:B------:R-:W-:-:S04]  /*02f0*/  FFMA R12, R8, R12, R11 ;  /* 0x0000000c080c7223 */ /* 0x000fc8000000000b */
[----:B------:R-:W-:Y:S02]  /*0300*/  FSETP.GEU.AND P0, PT, R4, RZ, PT ;  /* 0x000000ff0400720b */ /* 0x000fe40003f0e000 */
[----:B------:R-:W-:Y:S02]  /*0310*/  FSETP.GEU.AND P1, PT, R12, RZ, PT ;  /* 0x000000ff0c00720b */ /* 0x000fe40003f2e000 */
[----:B------:R-:W-:Y:S02]  /*0320*/  FSEL R13, R4, RZ, P0 ;  /* 0x000000ff040d7208 */ /* 0x000fe40000000000 */
[----:B------:R-:W-:Y:S02]  /*0330*/  FSEL R12, R12, RZ, P1 ;  /* 0x000000ff0c0c7208 */ /* 0x000fe40000800000 */
[----:B------:R-:W-:Y:S02]  /*0340*/  FSETP.GTU.AND P0, PT, R13, RZ, PT ;  /* 0x000000ff0d00720b */ /* 0x000fe40003f0c000 */
[----:B------:R-:W-:-:S02]  /*0350*/  FSETP.GTU.AND P1, PT, R12, RZ, PT ;  /* 0x000000ff0c00720b */ /* 0x000fc40003f2c000 */
[----:B------:R-:W-:Y:S02]  /*0360*/  IADD3 R4, P2, R0, UR6, RZ ;  /* 0x0000000600047c10 */ /* 0x000fe4000ff5e0ff */
[----:B------:R-:W-:Y:S02]  /*0370*/  SEL R6, RZ, 0x1, P1 ;  /* 0x00000001ff067807 */ /* 0x000fe40000800000 */
[----:B------:R-:W-:Y:S01]  /*0380*/  SEL R7, RZ, 0x100, P0 ;  /* 0x00000100ff077807 */ /* 0x000fe20000000000 */
[C---:B-1----:R-:W-:Y:S01]  /*0390*/  IMAD.WIDE R2, R0.reuse, 0x4, R2 ;  /* 0x0000000400027825 */ /* 0x042fe200078e0202 */
[----:B------:R-:W-:Y:S02]  /*03a0*/  LEA.HI.X.SX32 R5, R0, UR7, 0x1, P2 ;  /* 0x0000000700057c11 */ /* 0x000fe400090f0eff */
[----:B------:R-:W-:Y:S02]  /*03b0*/  IADD3 R7, R6, R7, RZ ;  /* 0x0000000706077210 */ /* 0x000fe40007ffe0ff */
[----:B------:R-:W-:Y:S04]  /*03c0*/  STG.E.64 desc[UR4][R2.64], R12 ;  /* 0x0000000c02007986 */ /* 0x000fe8000c101b04 */
[----:B------:R-:W-:Y:S01]  /*03d0*/  STG.E.U16 desc[UR4][R4.64], R7 ;  /* 0x0000000704007986 */ /* 0x000fe2000c101504 */
[----:B------:R-:W-:Y:S05]  /*03e0*/  EXIT ;  /* 0x000000000000794d */ /* 0x000fea0003800000 */
.L_x_0:
[----:B------:R-:W-:-:S00]  /*03f0*/  BRA `(.L_x_0) ;  /* 0xfffffffc00fc7947 */ /* 0x000fc0000383ffff */
[----:B------:R-:W-:-:S00]  /*0400*/  NOP ;  /* 0x0000000000007918 */ /* 0x000fc00000000000 */
[----:B------:R-:W-:-:S00]  /*0410*/  NOP ;  /* 0x0000000000007918 */ /* 0x000fc00000000000 */
[----:B------:R-:W-:-:S00]  /*0420*/  NOP ;  /* 0x0000000000007918 */ /* 0x000fc00000000000 */
[----:B------:R-:W-:-:S00]  /*0430*/  NOP ;  /* 0x0000000000007918 */ /* 0x000fc00000000000 */
[----:B------:R-:W-:-:S00]  /*0440*/  NOP ;  /* 0x0000000000007918 */ /* 0x000fc00000000000 */
[----:B------:R-:W-:-:S00]  /*0450*/  NOP ;  /* 0x0000000000007918 */ /* 0x000fc00000000000 */
[----:B------:R-:W-:-:S00]  /*0460*/  NOP ;  /* 0x0000000000007918 */ /* 0x000fc00000000000 */
[----:B------:R-:W-:-:S00]  /*0470*/  NOP ;  /* 0x0000000000007918 */ /* 0x000fc00000000000 */
.L_x_1:


//--------------------- .nv.global.init           --------------------------
	.section	.nv.global.init,"aw",@progbits
.nv.global.init:
	.type		_$_str,@object
	.size		_$_str,(_$_str_$_2 - _$_str)
_$_str:
        /*0000*/ 	.byte	0x5f, 0x5f, 0x43, 0x55, 0x44, 0x41, 0x5f, 0x46, 0x54, 0x5a, 0x00
	.type		_$_str_$_2,@object
	.size		_$_str_$_2,(.L_1 - _$_str_$_2)
_$_str_$_2:
        /*000b*/ 	.byte	0x5f, 0x5f, 0x43, 0x55, 0x44, 0x41, 0x5f, 0x50, 0x52, 0x45, 0x43, 0x5f, 0x53, 0x51, 0x52, 0x54
        /*001b*/ 	.byte	0x00
.L_1:


//--------------------- .nv.constant0.triton_poi_fused__native_batch_norm_legit_no_training_relu_threshold_backward_1 --------------------------
	.section	.nv.constant0.triton_poi_fused__native_batch_norm_legit_no_training_relu_threshold_backward_1,"a",@progbits
	.sectionflags	@""
	.align	4
.nv.constant0.triton_poi_fused__native_batch_norm_legit_no_training_relu_threshold_backward_1:
	.zero		588
